	.headerflags	@"EF_CUDA_TEXMODE_UNIFIED EF_CUDA_64BIT_ADDRESS EF_CUDA_ACCELERATORS EF_CUDA_SM90 EF_CUDA_VIRTUAL_SM(EF_CUDA_SM90)"
	.elftype	@"ET_EXEC"


//--------------------- .nv.info                  --------------------------
	.section	.nv.info,"",@"SHT_CUDA_INFO"
	.align	4


	//----- nvinfo : EIATTR_REGCOUNT
	.align		4
        /*0000*/ 	.byte	0x04, 0x2f
        /*0002*/ 	.short	(.L_1 - .L_0)
	.align		4
.L_0:
        /*0004*/ 	.word	index@(triton_poi_fused_add_hardtanh_backward_3)
        /*0008*/ 	.word	0x0000000a


	//----- nvinfo : EIATTR_MIN_STACK_SIZE
	.align		4
.L_1:
        /*000c*/ 	.byte	0x04, 0x12
        /*000e*/ 	.short	(.L_3 - .L_2)
	.align		4
.L_2:
        /*0010*/ 	.word	index@(triton_poi_fused_add_hardtanh_backward_3)
        /*0014*/ 	.word	0x00000000


	//----- nvinfo : EIATTR_FRAME_SIZE
	.align		4
.L_3:
        /*0018*/ 	.byte	0x04, 0x11
        /*001a*/ 	.short	(.L_5 - .L_4)
	.align		4
.L_4:
        /*001c*/ 	.word	index@(triton_poi_fused_add_hardtanh_backward_3)
        /*0020*/ 	.word	0x00000000


	//----- nvinfo : EIATTR_MIN_STACK_SIZE
	.align		4
.L_5:
        /*0024*/ 	.byte	0x04, 0x12
        /*0026*/ 	.short	(.L_7 - .L_6)
	.align		4
.L_6:
        /*0028*/ 	.word	index@(triton_poi_fused_add_hardtanh_backward_3)
        /*002c*/ 	.word	0x00000000
.L_7:


//--------------------- .nv.info.triton_poi_fused_add_hardtanh_backward_3 --------------------------
	.section	.nv.info.triton_poi_fused_add_hardtanh_backward_3,"",@"SHT_CUDA_INFO"
	.sectionflags	@""
	.align	4


	//----- nvinfo : EIATTR_CUDA_API_VERSION
	.align		4
        /*0000*/ 	.byte	0x04, 0x37
        /*0002*/ 	.short	(.L_9 - .L_8)
.L_8:
        /*0004*/ 	.word	0x0000007c


	//----- nvinfo : EIATTR_KPARAM_INFO
	.align		4
.L_9:
        /*0008*/ 	.byte	0x04, 0x17
        /*000a*/ 	.short	(.L_11 - .L_10)
.L_10:
        /*000c*/ 	.word	0x00000000
        /*0010*/ 	.short	0x0002
        /*0012*/ 	.short	0x0010
        /*0014*/ 	.byte	0x00, 0xf0, 0x11, 0x00


	//----- nvinfo : EIATTR_KPARAM_INFO
	.align		4
.L_11:
        /*0018*/ 	.byte	0x04, 0x17
        /*001a*/ 	.short	(.L_13 - .L_12)
.L_12:
        /*001c*/ 	.word	0x00000000
        /*0020*/ 	.short	0x0001
        /*0022*/ 	.short	0x0008
        /*0024*/ 	.byte	0x00, 0xf4, 0x21, 0x00


	//----- nvinfo : EIATTR_KPARAM_INFO
	.align		4
.L_13:
        /*0028*/ 	.byte	0x04, 0x17
        /*002a*/ 	.short	(.L_15 - .L_14)
.L_14:
        /*002c*/ 	.word	0x00000000
        /*0030*/ 	.short	0x0000
        /*0032*/ 	.short	0x0000
        /*0034*/ 	.byte	0x00, 0xf4, 0x21, 0x00


	//----- nvinfo : EIATTR_SPARSE_MMA_MASK
	.align		4
.L_15:
        /*0038*/ 	.byte	0x03, 0x50
        /*003a*/ 	.short	0x0000


	//----- nvinfo : EIATTR_MAXREG_COUNT
	.align		4
        /*003c*/ 	.byte	0x03, 0x1b
        /*003e*/ 	.short	0x00ff


	//----- nvinfo : EIATTR_EXIT_INSTR_OFFSETS
	.align		4
        /*0040*/ 	.byte	0x04, 0x1c
        /*0042*/ 	.short	(.L_17 - .L_16)


	//   ....[0]....
.L_16:
        /*0044*/ 	.word	0x00000140


	//   ....[1]....
        /*0048*/ 	.word	0x00000160


	//----- nvinfo : EIATTR_REQNTID
	.align		4
.L_17:
        /*004c*/ 	.byte	0x04, 0x10
        /*004e*/ 	.short	(.L_19 - .L_18)
.L_18:
        /*0050*/ 	.word	0x00000020
        /*0054*/ 	.word	0x00000001
        /*0058*/ 	.word	0x00000001


	//----- nvinfo : EIATTR_CBANK_PARAM_SIZE
	.align		4
.L_19:
        /*005c*/ 	.byte	0x03, 0x19
        /*005e*/ 	.short	0x0014


	//----- nvinfo : EIATTR_PARAM_CBANK
	.align		4
        /*0060*/ 	.byte	0x04, 0x0a
        /*0062*/ 	.short	(.L_21 - .L_20)
	.align		4
.L_20:
        /*0064*/ 	.word	index@(.nv.constant0.triton_poi_fused_add_hardtanh_backward_3)
        /*0068*/ 	.short	0x0210
        /*006a*/ 	.short	0x0014


	//----- nvinfo : EIATTR_SW_WAR
	.align		4
.L_21:
        /*006c*/ 	.byte	0x04, 0x36
        /*006e*/ 	.short	(.L_23 - .L_22)
.L_22:
        /*0070*/ 	.word	0x00000008
.L_23:


//--------------------- .nv.callgraph             --------------------------
	.section	.nv.callgraph,"",@"SHT_CUDA_CALLGRAPH"
	.align	4
	.sectionentsize	8
	.align		4
        /*0000*/ 	.word	0x00000000
	.align		4
        /*0004*/ 	.word	0xffffffff
	.align		4
        /*0008*/ 	.word	0x00000000
	.align		4
        /*000c*/ 	.word	0xfffffffe
	.align		4
        /*0010*/ 	.word	0x00000000
	.align		4
        /*0014*/ 	.word	0xfffffffd
	.align		4
        /*0018*/ 	.word	0x00000000
	.align		4
        /*001c*/ 	.word	0xfffffffc


//--------------------- .text.triton_poi_fused_add_hardtanh_backward_3 --------------------------
	.section	.text.triton_poi_fused_add_hardtanh_backward_3,"ax",@progbits
	.align	128
        .global         triton_poi_fused_add_hardtanh_backward_3
        .type           triton_poi_fused_add_hardtanh_backward_3,@function
        .size           triton_poi_fused_add_hardtanh_backward_3,(.L_x_1 - triton_poi_fused_add_hardtanh_backward_3)
        .other          triton_poi_fused_add_hardtanh_backward_3,@"STO_CUDA_ENTRY STV_DEFAULT"
triton_poi_fused_add_hardtanh_backward_3:
.text.triton_poi_fused_add_hardtanh_backward_3:
[----:B------:R-:W0:Y:S02]  /*0000*/  LDC R1, c[0x0][0x28] ;  /* 0x00000a00ff017b82 */ /* 0x000e240000000800 */
[----:B------:R-:W1:Y:S01]  /*0010*/  S2R R4, SR_TID.X ;  /* 0x0000000000047919 */ /* 0x000e620000002100 */
[----:B------:R-:W2:Y:S01]  /*0020*/  LDC.64 R2, c[0x0][0x210] ;  /* 0x00008400ff027b82 */ /* 0x000ea20000000a00 */
[----:B------:R-:W-:Y:S01]  /*0030*/  ULDC.64 UR4, c[0x0][0x208] ;  /* 0x0000820000047ab9 */ /* 0x000fe20000000a00 */
[----:B------:R-:W-:Y:S01]  /*0040*/  ULDC.64 UR6, c[0x0][0x218] ;  /* 0x0000860000067ab9 */ /* 0x000fe20000000a00 */
[----:B------:R-:W3:Y:S01]  /*0050*/  S2R R5, SR_CTAID.X ;  /* 0x0000000000057919 */ /* 0x000ee20000002500 */
[----:B-1----:R-:W-:-:S05]  /*0060*/  LOP3.LUT R0, R4, 0xf, RZ, 0xc0, !PT ;  /* 0x0000000f04007812 */ /* 0x002fca00078ec0ff */
[----:B---3--:R-:W-:Y:S02]  /*0070*/  IMAD R5, R5, 0x10, R0 ;  /* 0x0000001005057824 */ /* 0x008fe400078e0200 */
[----:B------:R-:W-:Y:S02]  /*0080*/  IMAD.MOV.U32 R0, RZ, RZ, RZ ;  /* 0x000000ffff007224 */ /* 0x000fe400078e00ff */
[C---:B--2---:R-:W-:Y:S01]  /*0090*/  IMAD.WIDE R2, R5.reuse, 0x4, R2 ;  /* 0x0000000405027825 */ /* 0x044fe200078e0202 */
[----:B------:R-:W-:-:S13]  /*00a0*/  ISETP.GE.AND P0, PT, R5, 0x10, PT ;  /* 0x000000100500780c */ /* 0x000fda0003f06270 */
[----:B------:R-:W2:Y:S01]  /*00b0*/  @!P0 LDG.E R0, desc[UR4][R2.64] ;  /* 0x0000000402008981 */ /* 0x000ea2000c1e1900 */
[----:B------:R-:W-:Y:S02]  /*00c0*/  LOP3.LUT P0, RZ, R4, 0x10, RZ, 0xc0, !PT ;  /* 0x0000001004ff7812 */ /* 0x000fe4000780c0ff */
[----:B------:R-:W-:Y:S02]  /*00d0*/  IADD3 R4, P2, R5, UR6, RZ ;  /* 0x0000000605047c10 */ /* 0x000fe4000ff5e0ff */
[C---:B------:R-:W-:Y:S02]  /*00e0*/  ISETP.LT.AND P0, PT, R5.reuse, 0x10, !P0 ;  /* 0x000000100500780c */ /* 0x040fe40004701270 */
[----:B------:R-:W-:Y:S01]  /*00f0*/  LEA.HI.X.SX32 R5, R5, UR7, 0x1, P2 ;  /* 0x0000000705057c11 */ /* 0x000fe200090f0eff */
[----:B--2---:R-:W-:-:S05]  /*0100*/  FADD R0, R0, 3 ;  /* 0x4040000000007421 */ /* 0x004fca0000000000 */
[----:B------:R-:W-:-:S04]  /*0110*/  FSETP.GE.AND P1, PT, R0, 6, PT ;  /* 0x40c000000000780b */ /* 0x000fc80003f26000 */
[----:B------:R-:W-:-:S04]  /*0120*/  FSETP.LE.OR P1, PT, R0, RZ, P1 ;  /* 0x000000ff0000720b */ /* 0x000fc80000f23400 */
[----:B------:R-:W-:Y:S01]  /*0130*/  SEL R7, RZ, 0x1, !P1 ;  /* 0x00000001ff077807 */ /* 0x000fe20004800000 */
[----:B------:R-:W-:Y:S08]  /*0140*/  @!P0 EXIT ;  /* 0x000000000000894d */ /* 0x000ff00003800000 */
[----:B------:R-:W-:Y:S01]  /*0150*/  STG.E.U8 desc[UR4][R4.64], R7 ;  /* 0x0000000704007986 */ /* 0x000fe2000c101104 */
[----:B------:R-:W-:Y:S05]  /*0160*/  EXIT ;  /* 0x000000000000794d */ /* 0x000fea0003800000 */
.L_x_0:
[----:B------:R-:W-:-:S00]  /*0170*/  BRA `(.L_x_0) ;  /* 0xfffffffc00fc7947 */ /* 0x000fc0000383ffff */
[----:B------:R-:W-:-:S00]  /*0180*/  NOP ;  /* 0x0000000000007918 */ /* 0x000fc00000000000 */
[----:B------:R-:W-:-:S00]  /*0190*/  NOP ;  /* 0x0000000000007918 */ /* 0x000fc00000000000 */
[----:B------:R-:W-:-:S00]  /*01a0*/  NOP ;  /* 0x0000000000007918 */ /* 0x000fc00000000000 */
[----:B------:R-:W-:-:S00]  /*01b0*/  NOP ;  /* 0x0000000000007918 */ /* 0x000fc00000000000 */
[----:B------:R-:W-:-:S00]  /*01c0*/  NOP ;  /* 0x0000000000007918 */ /* 0x000fc00000000000 */
[----:B------:R-:W-:-:S00]  /*01d0*/  NOP ;  /* 0x0000000000007918 */ /* 0x000fc00000000000 */
[----:B------:R-:W-:-:S00]  /*01e0*/  NOP ;  /* 0x0000000000007918 */ /* 0x000fc00000000000 */
[----:B------:R-:W-:-:S00]  /*01f0*/  NOP ;  /* 0x0000000000007918 */ /* 0x000fc00000000000 */
.L_x_1:


//--------------------- .nv.constant0.triton_poi_fused_add_hardtanh_backward_3 --------------------------
	.section	.nv.constant0.triton_poi_fused_add_hardtanh_backward_3,"a",@progbits
	.sectionflags	@""
	.align	4
.nv.constant0.triton_poi_fused_add_hardtanh_backward_3:
	.zero		548
